//
// Generated by NVIDIA NVVM Compiler
//
// Compiler Build ID: CL-36424714
// Cuda compilation tools, release 13.0, V13.0.88
// Based on NVVM 20.0.0
//

.version 9.0
.target sm_100
.address_size 64

	// .globl	_Z9normalizePfS_S_jj

.visible .entry _Z9normalizePfS_S_jj(
	.param .u64 .ptr .align 1 _Z9normalizePfS_S_jj_param_0,
	.param .u64 .ptr .align 1 _Z9normalizePfS_S_jj_param_1,
	.param .u64 .ptr .align 1 _Z9normalizePfS_S_jj_param_2,
	.param .u32 _Z9normalizePfS_S_jj_param_3,
	.param .u32 _Z9normalizePfS_S_jj_param_4
)
{
	.reg .pred 	%p<2>;
	.reg .b32 	%r<9>;
	.reg .b32 	%f<7>;
	.reg .b64 	%rd<12>;

	ld.param.u64 	%rd1, [_Z9normalizePfS_S_jj_param_0];
	ld.param.u64 	%rd2, [_Z9normalizePfS_S_jj_param_1];
	ld.param.u64 	%rd3, [_Z9normalizePfS_S_jj_param_2];
	ld.param.u32 	%r2, [_Z9normalizePfS_S_jj_param_3];
	ld.param.u32 	%r3, [_Z9normalizePfS_S_jj_param_4];
	mov.u32 	%r4, %tid.x;
	mov.u32 	%r5, %ctaid.x;
	mov.u32 	%r6, %ntid.x;
	mad.lo.s32 	%r1, %r5, %r6, %r4;
	mul.lo.s32 	%r7, %r3, %r2;
	setp.ge.u32 	%p1, %r1, %r7;
	@%p1 bra 	$L__BB0_2;
	cvta.to.global.u64 	%rd4, %rd1;
	cvta.to.global.u64 	%rd5, %rd3;
	cvta.to.global.u64 	%rd6, %rd2;
	mul.wide.u32 	%rd7, %r1, 4;
	add.s64 	%rd8, %rd4, %rd7;
	ld.global.f32 	%f1, [%rd8];
	rem.u32 	%r8, %r1, %r2;
	mul.wide.u32 	%rd9, %r8, 4;
	add.s64 	%rd10, %rd5, %rd9;
	ld.global.f32 	%f2, [%rd10];
	sub.f32 	%f3, %f1, %f2;
	add.s64 	%rd11, %rd6, %rd9;
	ld.global.f32 	%f4, [%rd11];
	sub.f32 	%f5, %f4, %f2;
	div.rn.f32 	%f6, %f3, %f5;
	st.global.f32 	[%rd8], %f6;
$L__BB0_2:
	ret;

}
	// .globl	_Z12findDistancePfS_S_j
.visible .entry _Z12findDistancePfS_S_j(
	.param .u64 .ptr .align 1 _Z12findDistancePfS_S_j_param_0,
	.param .u64 .ptr .align 1 _Z12findDistancePfS_S_j_param_1,
	.param .u64 .ptr .align 1 _Z12findDistancePfS_S_j_param_2,
	.param .u32 _Z12findDistancePfS_S_j_param_3
)
{
	.reg .pred 	%p<2>;
	.reg .b32 	%r<6>;
	.reg .b32 	%f<5>;
	.reg .b64 	%rd<11>;

	ld.param.u64 	%rd1, [_Z12findDistancePfS_S_j_param_0];
	ld.param.u64 	%rd2, [_Z12findDistancePfS_S_j_param_1];
	ld.param.u64 	%rd3, [_Z12findDistancePfS_S_j_param_2];
	ld.param.u32 	%r2, [_Z12findDistancePfS_S_j_param_3];
	mov.u32 	%r3, %tid.x;
	mov.u32 	%r4, %ctaid.x;
	mov.u32 	%r5, %ntid.x;
	mad.lo.s32 	%r1, %r4, %r5, %r3;
	setp.ge.u32 	%p1, %r1, %r2;
	@%p1 bra 	$L__BB1_2;
	cvta.to.global.u64 	%rd4, %rd1;
	cvta.to.global.u64 	%rd5, %rd2;
	cvta.to.global.u64 	%rd6, %rd3;
	mul.wide.u32 	%rd7, %r1, 4;
	add.s64 	%rd8, %rd4, %rd7;
	ld.global.f32 	%f1, [%rd8];
	add.s64 	%rd9, %rd5, %rd7;
	ld.global.f32 	%f2, [%rd9];
	sub.f32 	%f3, %f1, %f2;
	mul.f32 	%f4, %f3, %f3;
	add.s64 	%rd10, %rd6, %rd7;
	st.global.f32 	[%rd10], %f4;
$L__BB1_2:
	ret;

}


// ===== COMPILED SASS (sm_100) =====

	.target	sm_100

	.elftype	@"ET_EXEC"


//--------------------- .note.nv.tkinfo           --------------------------
	.section	.note.nv.tkinfo,"",@"SHT_NOTE"
	.sectionflags	@"SHF_NOTE_NV_TKINFO"
	.tkinfo
        /*0018*/ 	.word	0x00000002
        /*0030*/ 	.string	""
        /*0030*/ 	.string	"ptxas"
        /*0030*/ 	.string	"Cuda compilation tools, release 13.0, V13.0.88"
        /*0030*/ 	.string	"Build cuda_13.0.r13.0/compiler.36424714_0"
        /*0030*/ 	.string	"-arch sm_100 -m 64 "



//--------------------- .note.nv.cuinfo           --------------------------
	.section	.note.nv.cuinfo,"",@"SHT_NOTE"
	.sectionflags	@"SHF_NOTE_NV_CUINFO"
        /*0018*/ 	.short	0x0002
        /*001a*/ 	.short	0x0064
        /*001c*/ 	.short	0x0082
	.zero		2


//--------------------- .nv.info                  --------------------------
	.section	.nv.info,"",@"SHT_CUDA_INFO"
	.align	4


	//----- nvinfo : EIATTR_REGCOUNT
	.align		4
        /*0000*/ 	.byte	0x04, 0x2f
        /*0002*/ 	.short	(.L_1 - .L_0)
	.align		4
.L_0:
        /*0004*/ 	.word	index@(_Z9normalizePfS_S_jj)
        /*0008*/ 	.word	0x00000010


	//----- nvinfo : EIATTR_FRAME_SIZE
	.align		4
.L_1:
        /*000c*/ 	.byte	0x04, 0x11
        /*000e*/ 	.short	(.L_3 - .L_2)
	.align		4
.L_2:
        /*0010*/ 	.word	index@($__internal_0_$__cuda_sm3x_div_rn_noftz_f32_slowpath)
        /*0014*/ 	.word	0x00000000


	//----- nvinfo : EIATTR_FRAME_SIZE
	.align		4
.L_3:
        /*0018*/ 	.byte	0x04, 0x11
        /*001a*/ 	.short	(.L_5 - .L_4)
	.align		4
.L_4:
        /*001c*/ 	.word	index@(_Z9normalizePfS_S_jj)
        /*0020*/ 	.word	0x00000000


	//----- nvinfo : EIATTR_REGCOUNT
	.align		4
.L_5:
        /*0024*/ 	.byte	0x04, 0x2f
        /*0026*/ 	.short	(.L_7 - .L_6)
	.align		4
.L_6:
        /*0028*/ 	.word	index@(_Z12findDistancePfS_S_j)
        /*002c*/ 	.word	0x0000000c


	//----- nvinfo : EIATTR_FRAME_SIZE
	.align		4
.L_7:
        /*0030*/ 	.byte	0x04, 0x11
        /*0032*/ 	.short	(.L_9 - .L_8)
	.align		4
.L_8:
        /*0034*/ 	.word	index@(_Z12findDistancePfS_S_j)
        /*0038*/ 	.word	0x00000000


	//----- nvinfo : EIATTR_MIN_STACK_SIZE
	.align		4
.L_9:
        /*003c*/ 	.byte	0x04, 0x12
        /*003e*/ 	.short	(.L_11 - .L_10)
	.align		4
.L_10:
        /*0040*/ 	.word	index@(_Z12findDistancePfS_S_j)
        /*0044*/ 	.word	0x00000000


	//----- nvinfo : EIATTR_MIN_STACK_SIZE
	.align		4
.L_11:
        /*0048*/ 	.byte	0x04, 0x12
        /*004a*/ 	.short	(.L_13 - .L_12)
	.align		4
.L_12:
        /*004c*/ 	.word	index@(_Z9normalizePfS_S_jj)
        /*0050*/ 	.word	0x00000000
.L_13:


//--------------------- .nv.compat                --------------------------
	.section	.nv.compat,"",@"SHT_CUDA_COMPAT_INFO"
	.align	4
        /*0000*/ 	.byte	0x02, 0x09, 0x00, 0x00, 0x02, 0x02, 0x01, 0x00, 0x02, 0x05, 0x05, 0x00, 0x03, 0x07, 0x01, 0x01
        /*0010*/ 	.byte	0x02, 0x03, 0x00, 0x00, 0x02, 0x06, 0x01, 0x00, 0x04, 0x0b, 0x08, 0x00, 0x01, 0x00, 0x00, 0x00
        /*0020*/ 	.byte	0x00, 0x00, 0x00, 0x00


//--------------------- .nv.info._Z12findDistancePfS_S_j --------------------------
	.section	.nv.info._Z12findDistancePfS_S_j,"",@"SHT_CUDA_INFO"
	.sectionflags	@""
	.align	4


	//----- nvinfo : EIATTR_CUDA_API_VERSION
	.align		4
        /*0000*/ 	.byte	0x04, 0x37
        /*0002*/ 	.short	(.L_15 - .L_14)
.L_14:
        /*0004*/ 	.word	0x00000082


	//----- nvinfo : EIATTR_KPARAM_INFO
	.align		4
.L_15:
        /*0008*/ 	.byte	0x04, 0x17
        /*000a*/ 	.short	(.L_17 - .L_16)
.L_16:
        /*000c*/ 	.word	0x00000000
        /*0010*/ 	.short	0x0003
        /*0012*/ 	.short	0x0018
        /*0014*/ 	.byte	0x00, 0xf0, 0x11, 0x00


	//----- nvinfo : EIATTR_KPARAM_INFO
	.align		4
.L_17:
        /*0018*/ 	.byte	0x04, 0x17
        /*001a*/ 	.short	(.L_19 - .L_18)
.L_18:
        /*001c*/ 	.word	0x00000000
        /*0020*/ 	.short	0x0002
        /*0022*/ 	.short	0x0010
        /*0024*/ 	.byte	0x00, 0xf5, 0x21, 0x00


	//----- nvinfo : EIATTR_KPARAM_INFO
	.align		4
.L_19:
        /*0028*/ 	.byte	0x04, 0x17
        /*002a*/ 	.short	(.L_21 - .L_20)
.L_20:
        /*002c*/ 	.word	0x00000000
        /*0030*/ 	.short	0x0001
        /*0032*/ 	.short	0x0008
        /*0034*/ 	.byte	0x00, 0xf5, 0x21, 0x00


	//----- nvinfo : EIATTR_KPARAM_INFO
	.align		4
.L_21:
        /*0038*/ 	.byte	0x04, 0x17
        /*003a*/ 	.short	(.L_23 - .L_22)
.L_22:
        /*003c*/ 	.word	0x00000000
        /*0040*/ 	.short	0x0000
        /*0042*/ 	.short	0x0000
        /*0044*/ 	.byte	0x00, 0xf5, 0x21, 0x00


	//----- nvinfo : EIATTR_SPARSE_MMA_MASK
	.align		4
.L_23:
        /*0048*/ 	.byte	0x03, 0x50
        /*004a*/ 	.short	0x0000


	//----- nvinfo : EIATTR_MAXREG_COUNT
	.align		4
        /*004c*/ 	.byte	0x03, 0x1b
        /*004e*/ 	.short	0x00ff


	//----- nvinfo : EIATTR_MERCURY_ISA_VERSION
	.align		4
        /*0050*/ 	.byte	0x03, 0x5f
        /*0052*/ 	.short	0x0101


	//----- nvinfo : EIATTR_VRC_CTA_INIT_COUNT
	.align		4
        /*0054*/ 	.byte	0x02, 0x4a
	.zero		1
	.zero		1


	//----- nvinfo : EIATTR_EXIT_INSTR_OFFSETS
	.align		4
        /*0058*/ 	.byte	0x04, 0x1c
        /*005a*/ 	.short	(.L_25 - .L_24)


	//   ....[0]....
.L_24:
        /*005c*/ 	.word	0x00000070


	//   ....[1]....
        /*0060*/ 	.word	0x00000140


	//----- nvinfo : EIATTR_CBANK_PARAM_SIZE
	.align		4
.L_25:
        /*0064*/ 	.byte	0x03, 0x19
        /*0066*/ 	.short	0x001c


	//----- nvinfo : EIATTR_PARAM_CBANK
	.align		4
        /*0068*/ 	.byte	0x04, 0x0a
        /*006a*/ 	.short	(.L_27 - .L_26)
	.align		4
.L_26:
        /*006c*/ 	.word	index@(.nv.constant0._Z12findDistancePfS_S_j)
        /*0070*/ 	.short	0x0380
        /*0072*/ 	.short	0x001c


	//----- nvinfo : EIATTR_SW_WAR
	.align		4
.L_27:
        /*0074*/ 	.byte	0x04, 0x36
        /*0076*/ 	.short	(.L_29 - .L_28)
.L_28:
        /*0078*/ 	.word	0x00000008
.L_29:


//--------------------- .nv.info._Z9normalizePfS_S_jj --------------------------
	.section	.nv.info._Z9normalizePfS_S_jj,"",@"SHT_CUDA_INFO"
	.sectionflags	@""
	.align	4


	//----- nvinfo : EIATTR_CUDA_API_VERSION
	.align		4
        /*0000*/ 	.byte	0x04, 0x37
        /*0002*/ 	.short	(.L_31 - .L_30)
.L_30:
        /*0004*/ 	.word	0x00000082


	//----- nvinfo : EIATTR_KPARAM_INFO
	.align		4
.L_31:
        /*0008*/ 	.byte	0x04, 0x17
        /*000a*/ 	.short	(.L_33 - .L_32)
.L_32:
        /*000c*/ 	.word	0x00000000
        /*0010*/ 	.short	0x0004
        /*0012*/ 	.short	0x001c
        /*0014*/ 	.byte	0x00, 0xf0, 0x11, 0x00


	//----- nvinfo : EIATTR_KPARAM_INFO
	.align		4
.L_33:
        /*0018*/ 	.byte	0x04, 0x17
        /*001a*/ 	.short	(.L_35 - .L_34)
.L_34:
        /*001c*/ 	.word	0x00000000
        /*0020*/ 	.short	0x0003
        /*0022*/ 	.short	0x0018
        /*0024*/ 	.byte	0x00, 0xf0, 0x11, 0x00


	//----- nvinfo : EIATTR_KPARAM_INFO
	.align		4
.L_35:
        /*0028*/ 	.byte	0x04, 0x17
        /*002a*/ 	.short	(.L_37 - .L_36)
.L_36:
        /*002c*/ 	.word	0x00000000
        /*0030*/ 	.short	0x0002
        /*0032*/ 	.short	0x0010
        /*0034*/ 	.byte	0x00, 0xf5, 0x21, 0x00


	//----- nvinfo : EIATTR_KPARAM_INFO
	.align		4
.L_37:
        /*0038*/ 	.byte	0x04, 0x17
        /*003a*/ 	.short	(.L_39 - .L_38)
.L_38:
        /*003c*/ 	.word	0x00000000
        /*0040*/ 	.short	0x0001
        /*0042*/ 	.short	0x0008
        /*0044*/ 	.byte	0x00, 0xf5, 0x21, 0x00


	//----- nvinfo : EIATTR_KPARAM_INFO
	.align		4
.L_39:
        /*0048*/ 	.byte	0x04, 0x17
        /*004a*/ 	.short	(.L_41 - .L_40)
.L_40:
        /*004c*/ 	.word	0x00000000
        /*0050*/ 	.short	0x0000
        /*0052*/ 	.short	0x0000
        /*0054*/ 	.byte	0x00, 0xf5, 0x21, 0x00


	//----- nvinfo : EIATTR_SPARSE_MMA_MASK
	.align		4
.L_41:
        /*0058*/ 	.byte	0x03, 0x50
        /*005a*/ 	.short	0x0000


	//----- nvinfo : EIATTR_MAXREG_COUNT
	.align		4
        /*005c*/ 	.byte	0x03, 0x1b
        /*005e*/ 	.short	0x00ff


	//----- nvinfo : EIATTR_MERCURY_ISA_VERSION
	.align		4
        /*0060*/ 	.byte	0x03, 0x5f
        /*0062*/ 	.short	0x0101


	//----- nvinfo : EIATTR_VRC_CTA_INIT_COUNT
	.align		4
        /*0064*/ 	.byte	0x02, 0x4a
	.zero		1
	.zero		1


	//----- nvinfo : EIATTR_EXIT_INSTR_OFFSETS
	.align		4
        /*0068*/ 	.byte	0x04, 0x1c
        /*006a*/ 	.short	(.L_43 - .L_42)


	//   ....[0]....
.L_42:
        /*006c*/ 	.word	0x00000080


	//   ....[1]....
        /*0070*/ 	.word	0x00000340


	//----- nvinfo : EIATTR_CRS_STACK_SIZE
	.align		4
.L_43:
        /*0074*/ 	.byte	0x04, 0x1e
        /*0076*/ 	.short	(.L_45 - .L_44)
.L_44:
        /*0078*/ 	.word	0x00000000


	//----- nvinfo : EIATTR_CBANK_PARAM_SIZE
	.align		4
.L_45:
        /*007c*/ 	.byte	0x03, 0x19
        /*007e*/ 	.short	0x0020


	//----- nvinfo : EIATTR_PARAM_CBANK
	.align		4
        /*0080*/ 	.byte	0x04, 0x0a
        /*0082*/ 	.short	(.L_47 - .L_46)
	.align		4
.L_46:
        /*0084*/ 	.word	index@(.nv.constant0._Z9normalizePfS_S_jj)
        /*0088*/ 	.short	0x0380
        /*008a*/ 	.short	0x0020


	//----- nvinfo : EIATTR_SW_WAR
	.align		4
.L_47:
        /*008c*/ 	.byte	0x04, 0x36
        /*008e*/ 	.short	(.L_49 - .L_48)
.L_48:
        /*0090*/ 	.word	0x00000008
.L_49:


//--------------------- .nv.callgraph             --------------------------
	.section	.nv.callgraph,"",@"SHT_CUDA_CALLGRAPH"
	.align	4
	.sectionentsize	8
	.align		4
        /*0000*/ 	.word	0x00000000
	.align		4
        /*0004*/ 	.word	0xffffffff
	.align		4
        /*0008*/ 	.word	0x00000000
	.align		4
        /*000c*/ 	.word	0xfffffffe
	.align		4
        /*0010*/ 	.word	0x00000000
	.align		4
        /*0014*/ 	.word	0xfffffffd
	.align		4
        /*0018*/ 	.word	0x00000000
	.align		4
        /*001c*/ 	.word	0xfffffffc


//--------------------- .text._Z12findDistancePfS_S_j --------------------------
	.section	.text._Z12findDistancePfS_S_j,"ax",@progbits
	.align	128
        .global         _Z12findDistancePfS_S_j
        .type           _Z12findDistancePfS_S_j,@function
        .size           _Z12findDistancePfS_S_j,(.L_x_16 - _Z12findDistancePfS_S_j)
        .other          _Z12findDistancePfS_S_j,@"STO_CUDA_ENTRY STV_DEFAULT"
_Z12findDistancePfS_S_j:
.text._Z12findDistancePfS_S_j:
[----:B------:R-:W-:Y:S01]  /*0000*/  LDC R1, c[0x0][0x37c] ;  /* 0x0000df00ff017b82 */ /* 0x000fe20000000800 */
[----:B------:R-:W0:Y:S07]  /*0010*/  S2R R9, SR_TID.X ;  /* 0x0000000000097919 */ /* 0x000e2e0000002100 */
[----:B------:R-:W0:Y:S01]  /*0020*/  S2UR UR4, SR_CTAID.X ;  /* 0x00000000000479c3 */ /* 0x000e220000002500 */
[----:B------:R-:W1:Y:S07]  /*0030*/  LDCU UR5, c[0x0][0x398] ;  /* 0x00007300ff0577ac */ /* 0x000e6e0008000800 */
[----:B------:R-:W0:Y:S02]  /*0040*/  LDC R0, c[0x0][0x360] ;  /* 0x0000d800ff007b82 */ /* 0x000e240000000800 */
[----:B0-----:R-:W-:-:S05]  /*0050*/  IMAD R9, R0, UR4, R9 ;  /* 0x0000000400097c24 */ /* 0x001fca000f8e0209 */
[----:B-1----:R-:W-:-:S13]  /*0060*/  ISETP.GE.U32.AND P0, PT, R9, UR5, PT ;  /* 0x0000000509007c0c */ /* 0x002fda000bf06070 */
[----:B------:R-:W-:Y:S05]  /*0070*/  @P0 EXIT ;  /* 0x000000000000094d */ /* 0x000fea0003800000 */
[----:B------:R-:W0:Y:S01]  /*0080*/  LDC.64 R2, c[0x0][0x380] ;  /* 0x0000e000ff027b82 */ /* 0x000e220000000a00 */
[----:B------:R-:W1:Y:S07]  /*0090*/  LDCU.64 UR4, c[0x0][0x358] ;  /* 0x00006b00ff0477ac */ /* 0x000e6e0008000a00 */
[----:B------:R-:W2:Y:S08]  /*00a0*/  LDC.64 R4, c[0x0][0x388] ;  /* 0x0000e200ff047b82 */ /* 0x000eb00000000a00 */
[----:B------:R-:W3:Y:S01]  /*00b0*/  LDC.64 R6, c[0x0][0x390] ;  /* 0x0000e400ff067b82 */ /* 0x000ee20000000a00 */
[----:B0-----:R-:W-:-:S06]  /*00c0*/  IMAD.WIDE.U32 R2, R9, 0x4, R2 ;  /* 0x0000000409027825 */ /* 0x001fcc00078e0002 */
[----:B-1----:R-:W4:Y:S01]  /*00d0*/  LDG.E R2, desc[UR4][R2.64] ;  /* 0x0000000402027981 */ /* 0x002f22000c1e1900 */
[----:B--2---:R-:W-:-:S06]  /*00e0*/  IMAD.WIDE.U32 R4, R9, 0x4, R4 ;  /* 0x0000000409047825 */ /* 0x004fcc00078e0004 */
[----:B------:R-:W4:Y:S01]  /*00f0*/  LDG.E R5, desc[UR4][R4.64] ;  /* 0x0000000404057981 */ /* 0x000f22000c1e1900 */
[----:B---3--:R-:W-:-:S04]  /*0100*/  IMAD.WIDE.U32 R6, R9, 0x4, R6 ;  /* 0x0000000409067825 */ /* 0x008fc800078e0006 */
[----:B----4-:R-:W-:-:S04]  /*0110*/  FADD R0, R2, -R5 ;  /* 0x8000000502007221 */ /* 0x010fc80000000000 */
[----:B------:R-:W-:-:S05]  /*0120*/  FMUL R9, R0, R0 ;  /* 0x0000000000097220 */ /* 0x000fca0000400000 */
[----:B------:R-:W-:Y:S01]  /*0130*/  STG.E desc[UR4][R6.64], R9 ;  /* 0x0000000906007986 */ /* 0x000fe2000c101904 */
[----:B------:R-:W-:Y:S05]  /*0140*/  EXIT ;  /* 0x000000000000794d */ /* 0x000fea0003800000 */
.L_x_0:
[----:B------:R-:W-:-:S00]  /*0150*/  BRA `(.L_x_0) ;  /* 0xfffffffc00fc7947 */ /* 0x000fc0000383ffff */
[----:B------:R-:W-:-:S00]  /*0160*/  NOP ;  /* 0x0000000000007918 */ /* 0x000fc00000000000 */
        /* <DEDUP_REMOVED lines=9> */
.L_x_16:


//--------------------- .text._Z9normalizePfS_S_jj --------------------------
	.section	.text._Z9normalizePfS_S_jj,"ax",@progbits
	.align	128
        .global         _Z9normalizePfS_S_jj
        .type           _Z9normalizePfS_S_jj,@function
        .size           _Z9normalizePfS_S_jj,(.L_x_15 - _Z9normalizePfS_S_jj)
        .other          _Z9normalizePfS_S_jj,@"STO_CUDA_ENTRY STV_DEFAULT"
_Z9normalizePfS_S_jj:
.text._Z9normalizePfS_S_jj:
[----:B------:R-:W-:Y:S01]  /*0000*/  LDC R1, c[0x0][0x37c] ;  /* 0x0000df00ff017b82 */ /* 0x000fe20000000800 */
[----:B------:R-:W0:Y:S07]  /*0010*/  S2R R9, SR_TID.X ;  /* 0x0000000000097919 */ /* 0x000e2e0000002100 */
[----:B------:R-:W0:Y:S01]  /*0020*/  S2UR UR5, SR_CTAID.X ;  /* 0x00000000000579c3 */ /* 0x000e220000002500 */
[----:B------:R-:W1:Y:S07]  /*0030*/  LDCU.64 UR6, c[0x0][0x398] ;  /* 0x00007300ff0677ac */ /* 0x000e6e0008000a00 */
[----:B------:R-:W0:Y:S01]  /*0040*/  LDC R0, c[0x0][0x360] ;  /* 0x0000d800ff007b82 */ /* 0x000e220000000800 */
[----:B-1----:R-:W-:Y:S01]  /*0050*/  UIMAD UR4, UR7, UR6, URZ ;  /* 0x00000006070472a4 */ /* 0x002fe2000f8e02ff */
[----:B0-----:R-:W-:-:S05]  /*0060*/  IMAD R9, R0, UR5, R9 ;  /* 0x0000000500097c24 */ /* 0x001fca000f8e0209 */
[----:B------:R-:W-:-:S13]  /*0070*/  ISETP.GE.U32.AND P0, PT, R9, UR4, PT ;  /* 0x0000000409007c0c */ /* 0x000fda000bf06070 */
[----:B------:R-:W-:Y:S05]  /*0080*/  @P0 EXIT ;  /* 0x000000000000094d */ /* 0x000fea0003800000 */
[----:B------:R-:W0:Y:S01]  /*0090*/  I2F.U32.RP R0, UR6 ;  /* 0x0000000600007d06 */ /* 0x000e220008209000 */
[----:B------:R-:W1:Y:S01]  /*00a0*/  LDC.64 R6, c[0x0][0x388] ;  /* 0x0000e200ff067b82 */ /* 0x000e620000000a00 */
[----:B------:R-:W-:Y:S01]  /*00b0*/  ISETP.NE.U32.AND P1, PT, RZ, UR6, PT ;  /* 0x00000006ff007c0c */ /* 0x000fe2000bf25070 */
[----:B------:R-:W2:Y:S05]  /*00c0*/  LDCU.64 UR4, c[0x0][0x358] ;  /* 0x00006b00ff0477ac */ /* 0x000eaa0008000a00 */
[----:B0-----:R-:W0:Y:S02]  /*00d0*/  MUFU.RCP R0, R0 ;  /* 0x0000000000007308 */ /* 0x001e240000001000 */
[----:B0-----:R-:W-:-:S06]  /*00e0*/  VIADD R2, R0, 0xffffffe ;  /* 0x0ffffffe00027836 */ /* 0x001fcc0000000000 */
[----:B------:R0:W3:Y:S02]  /*00f0*/  F2I.FTZ.U32.TRUNC.NTZ R3, R2 ;  /* 0x0000000200037305 */ /* 0x0000e4000021f000 */
[----:B0-----:R-:W-:Y:S02]  /*0100*/  IMAD.MOV.U32 R2, RZ, RZ, RZ ;  /* 0x000000ffff027224 */ /* 0x001fe400078e00ff */
[----:B---3--:R-:W-:-:S04]  /*0110*/  IMAD.MOV R5, RZ, RZ, -R3 ;  /* 0x000000ffff057224 */ /* 0x008fc800078e0a03 */
[----:B------:R-:W-:-:S04]  /*0120*/  IMAD R5, R5, UR6, RZ ;  /* 0x0000000605057c24 */ /* 0x000fc8000f8e02ff */
[----:B------:R-:W-:Y:S02]  /*0130*/  IMAD.HI.U32 R4, R3, R5, R2 ;  /* 0x0000000503047227 */ /* 0x000fe400078e0002 */
[----:B------:R-:W0:Y:S04]  /*0140*/  LDC.64 R2, c[0x0][0x390] ;  /* 0x0000e400ff027b82 */ /* 0x000e280000000a00 */
[----:B------:R-:W-:-:S04]  /*0150*/  IMAD.HI.U32 R4, R4, R9, RZ ;  /* 0x0000000904047227 */ /* 0x000fc800078e00ff */
[----:B------:R-:W-:-:S04]  /*0160*/  IMAD.MOV R4, RZ, RZ, -R4 ;  /* 0x000000ffff047224 */ /* 0x000fc800078e0a04 */
[----:B------:R-:W-:-:S05]  /*0170*/  IMAD R5, R4, UR6, R9 ;  /* 0x0000000604057c24 */ /* 0x000fca000f8e0209 */
[----:B------:R-:W-:-:S13]  /*0180*/  ISETP.GE.U32.AND P0, PT, R5, UR6, PT ;  /* 0x0000000605007c0c */ /* 0x000fda000bf06070 */
[----:B------:R-:W-:-:S05]  /*0190*/  @P0 VIADD R5, R5, -UR6 ;  /* 0x8000000605050c36 */ /* 0x000fca0008000000 */
[----:B------:R-:W-:-:S13]  /*01a0*/  ISETP.GE.U32.AND P0, PT, R5, UR6, PT ;  /* 0x0000000605007c0c */ /* 0x000fda000bf06070 */
[----:B------:R-:W-:Y:S01]  /*01b0*/  @P0 VIADD R5, R5, -UR6 ;  /* 0x8000000605050c36 */ /* 0x000fe20008000000 */
[----:B------:R-:W-:-:S05]  /*01c0*/  @!P1 LOP3.LUT R5, RZ, UR6, RZ, 0x33, !PT ;  /* 0x00000006ff059c12 */ /* 0x000fca000f8e33ff */
[----:B0-----:R-:W-:-:S04]  /*01d0*/  IMAD.WIDE.U32 R2, R5, 0x4, R2 ;  /* 0x0000000405027825 */ /* 0x001fc800078e0002 */
[----:B-1----:R-:W-:Y:S02]  /*01e0*/  IMAD.WIDE.U32 R6, R5, 0x4, R6 ;  /* 0x0000000405067825 */ /* 0x002fe400078e0006 */
[----:B------:R-:W0:Y:S01]  /*01f0*/  LDC.64 R4, c[0x0][0x380] ;  /* 0x0000e000ff047b82 */ /* 0x000e220000000a00 */
[----:B--2---:R-:W2:Y:S04]  /*0200*/  LDG.E R3, desc[UR4][R2.64] ;  /* 0x0000000402037981 */ /* 0x004ea8000c1e1900 */
[----:B------:R-:W2:Y:S01]  /*0210*/  LDG.E R6, desc[UR4][R6.64] ;  /* 0x0000000406067981 */ /* 0x000ea2000c1e1900 */
[----:B0-----:R-:W-:-:S05]  /*0220*/  IMAD.WIDE.U32 R4, R9, 0x4, R4 ;  /* 0x0000000409047825 */ /* 0x001fca00078e0004 */
[----:B------:R-:W3:Y:S01]  /*0230*/  LDG.E R0, desc[UR4][R4.64] ;  /* 0x0000000404007981 */ /* 0x000ee2000c1e1900 */
[----:B------:R-:W-:Y:S01]  /*0240*/  BSSY.RECONVERGENT B0, `(.L_x_1) ;  /* 0x000000e000007945 */ /* 0x000fe20003800200 */
[----:B--2---:R-:W-:-:S04]  /*0250*/  FADD R9, -R3, R6 ;  /* 0x0000000603097221 */ /* 0x004fc80000000100 */
[----:B------:R-:W0:Y:S02]  /*0260*/  MUFU.RCP R8, R9 ;  /* 0x0000000900087308 */ /* 0x000e240000001000 */
[----:B0-----:R-:W-:Y:S01]  /*0270*/  FFMA R11, -R9, R8, 1 ;  /* 0x3f800000090b7423 */ /* 0x001fe20000000108 */
[----:B---3--:R-:W-:-:S03]  /*0280*/  FADD R0, R0, -R3 ;  /* 0x8000000300007221 */ /* 0x008fc60000000000 */
[----:B------:R-:W-:Y:S02]  /*0290*/  FFMA R11, R8, R11, R8 ;  /* 0x0000000b080b7223 */ /* 0x000fe40000000008 */
[----:B------:R-:W0:Y:S02]  /*02a0*/  FCHK P0, R0, R9 ;  /* 0x0000000900007302 */ /* 0x000e240000000000 */
[----:B------:R-:W-:-:S04]  /*02b0*/  FFMA R8, R0, R11, RZ ;  /* 0x0000000b00087223 */ /* 0x000fc800000000ff */
[----:B------:R-:W-:-:S04]  /*02c0*/  FFMA R2, -R9, R8, R0 ;  /* 0x0000000809027223 */ /* 0x000fc80000000100 */
[----:B------:R-:W-:Y:S01]  /*02d0*/  FFMA R11, R11, R2, R8 ;  /* 0x000000020b0b7223 */ /* 0x000fe20000000008 */
[----:B0-----:R-:W-:Y:S06]  /*02e0*/  @!P0 BRA `(.L_x_2) ;  /* 0x00000000000c8947 */ /* 0x001fec0003800000 */
[----:B------:R-:W-:-:S07]  /*02f0*/  MOV R2, 0x310 ;  /* 0x0000031000027802 */ /* 0x000fce0000000f00 */
[----:B------:R-:W-:Y:S05]  /*0300*/  CALL.REL.NOINC `($__internal_0_$__cuda_sm3x_div_rn_noftz_f32_slowpath) ;  /* 0x0000000000107944 */ /* 0x000fea0003c00000 */
[----:B------:R-:W-:-:S07]  /*0310*/  IMAD.MOV.U32 R11, RZ, RZ, R0 ;  /* 0x000000ffff0b7224 */ /* 0x000fce00078e0000 */
.L_x_2:
[----:B------:R-:W-:Y:S05]  /*0320*/  BSYNC.RECONVERGENT B0 ;  /* 0x0000000000007941 */ /* 0x000fea0003800200 */
.L_x_1:
[----:B------:R-:W-:Y:S01]  /*0330*/  STG.E desc[UR4][R4.64], R11 ;  /* 0x0000000b04007986 */ /* 0x000fe2000c101904 */
[----:B------:R-:W-:Y:S05]  /*0340*/  EXIT ;  /* 0x000000000000794d */ /* 0x000fea0003800000 */
        .weak           $__internal_0_$__cuda_sm3x_div_rn_noftz_f32_slowpath
        .type           $__internal_0_$__cuda_sm3x_div_rn_noftz_f32_slowpath,@function
        .size           $__internal_0_$__cuda_sm3x_div_rn_noftz_f32_slowpath,(.L_x_15 - $__internal_0_$__cuda_sm3x_div_rn_noftz_f32_slowpath)
$__internal_0_$__cuda_sm3x_div_rn_noftz_f32_slowpath:
[----:B------:R-:W-:Y:S01]  /*0350*/  SHF.R.U32.HI R6, RZ, 0x17, R9 ;  /* 0x00000017ff067819 */ /* 0x000fe20000011609 */
[----:B------:R-:W-:Y:S01]  /*0360*/  BSSY.RECONVERGENT B1, `(.L_x_3) ;  /* 0x0000064000017945 */ /* 0x000fe20003800200 */
[--C-:B------:R-:W-:Y:S01]  /*0370*/  SHF.R.U32.HI R3, RZ, 0x17, R0.reuse ;  /* 0x00000017ff037819 */ /* 0x100fe20000011600 */
[----:B------:R-:W-:Y:S01]  /*0380*/  IMAD.MOV.U32 R8, RZ, RZ, R0 ;  /* 0x000000ffff087224 */ /* 0x000fe200078e0000 */
[----:B------:R-:W-:Y:S02]  /*0390*/  LOP3.LUT R7, R6, 0xff, RZ, 0xc0, !PT ;  /* 0x000000ff06077812 */ /* 0x000fe400078ec0ff */
[----:B------:R-:W-:-:S03]  /*03a0*/  LOP3.LUT R6, R3, 0xff, RZ, 0xc0, !PT ;  /* 0x000000ff03067812 */ /* 0x000fc600078ec0ff */
[----:B------:R-:W-:Y:S02]  /*03b0*/  VIADD R12, R7, 0xffffffff ;  /* 0xffffffff070c7836 */ /* 0x000fe40000000000 */
[----:B------:R-:W-:-:S03]  /*03c0*/  VIADD R11, R6, 0xffffffff ;  /* 0xffffffff060b7836 */ /* 0x000fc60000000000 */
[----:B------:R-:W-:-:S04]  /*03d0*/  ISETP.GT.U32.AND P0, PT, R12, 0xfd, PT ;  /* 0x000000fd0c00780c */ /* 0x000fc80003f04070 */
[----:B------:R-:W-:-:S13]  /*03e0*/  ISETP.GT.U32.OR P0, PT, R11, 0xfd, P0 ;  /* 0x000000fd0b00780c */ /* 0x000fda0000704470 */
[----:B------:R-:W-:Y:S01]  /*03f0*/  @!P0 IMAD.MOV.U32 R10, RZ, RZ, RZ ;  /* 0x000000ffff0a8224 */ /* 0x000fe200078e00ff */
[----:B------:R-:W-:Y:S06]  /*0400*/  @!P0 BRA `(.L_x_4) ;  /* 0x0000000000608947 */ /* 0x000fec0003800000 */
[----:B------:R-:W-:Y:S01]  /*0410*/  FSETP.GTU.FTZ.AND P0, PT, |R0|, +INF , PT ;  /* 0x7f8000000000780b */ /* 0x000fe20003f1c200 */
[----:B------:R-:W-:Y:S01]  /*0420*/  IMAD.MOV.U32 R3, RZ, RZ, R9 ;  /* 0x000000ffff037224 */ /* 0x000fe200078e0009 */
[----:B------:R-:W-:-:S04]  /*0430*/  FSETP.GTU.FTZ.AND P1, PT, |R9|, +INF , PT ;  /* 0x7f8000000900780b */ /* 0x000fc80003f3c200 */
[----:B------:R-:W-:-:S13]  /*0440*/  PLOP3.LUT P0, PT, P0, P1, PT, 0xf8, 0x8f ;  /* 0x00000000008f781c */ /* 0x000fda0000703f70 */
[----:B------:R-:W-:Y:S05]  /*0450*/  @P0 BRA `(.L_x_5) ;  /* 0x00000004004c0947 */ /* 0x000fea0003800000 */
[----:B------:R-:W-:-:S13]  /*0460*/  LOP3.LUT P0, RZ, R9, 0x7fffffff, R8, 0xc8, !PT ;  /* 0x7fffffff09ff7812 */ /* 0x000fda000780c808 */
[----:B------:R-:W-:Y:S05]  /*0470*/  @!P0 BRA `(.L_x_6) ;  /* 0x00000004003c8947 */ /* 0x000fea0003800000 */
[C---:B------:R-:W-:Y:S02]  /*0480*/  FSETP.NEU.FTZ.AND P2, PT, |R0|.reuse, +INF , PT ;  /* 0x7f8000000000780b */ /* 0x040fe40003f5d200 */
[----:B------:R-:W-:Y:S02]  /*0490*/  FSETP.NEU.FTZ.AND P1, PT, |R3|, +INF , PT ;  /* 0x7f8000000300780b */ /* 0x000fe40003f3d200 */
[----:B------:R-:W-:-:S11]  /*04a0*/  FSETP.NEU.FTZ.AND P0, PT, |R0|, +INF , PT ;  /* 0x7f8000000000780b */ /* 0x000fd60003f1d200 */
[----:B------:R-:W-:Y:S05]  /*04b0*/  @!P1 BRA !P2, `(.L_x_6) ;  /* 0x00000004002c9947 */ /* 0x000fea0005000000 */
[----:B------:R-:W-:-:S04]  /*04c0*/  LOP3.LUT P2, RZ, R8, 0x7fffffff, RZ, 0xc0, !PT ;  /* 0x7fffffff08ff7812 */ /* 0x000fc8000784c0ff */
[----:B------:R-:W-:-:S13]  /*04d0*/  PLOP3.LUT P1, PT, P1, P2, PT, 0x2f, 0xf2 ;  /* 0x0000000000f2781c */ /* 0x000fda0000f24577 */
[----:B------:R-:W-:Y:S05]  /*04e0*/  @P1 BRA `(.L_x_7) ;  /* 0x0000000400181947 */ /* 0x000fea0003800000 */
[----:B------:R-:W-:-:S04]  /*04f0*/  LOP3.LUT P1, RZ, R9, 0x7fffffff, RZ, 0xc0, !PT ;  /* 0x7fffffff09ff7812 */ /* 0x000fc8000782c0ff */
[----:B------:R-:W-:-:S13]  /*0500*/  PLOP3.LUT P0, PT, P0, P1, PT, 0x2f, 0xf2 ;  /* 0x0000000000f2781c */ /* 0x000fda0000702577 */
[----:B------:R-:W-:Y:S05]  /*0510*/  @P0 BRA `(.L_x_8) ;  /* 0x0000000400000947 */ /* 0x000fea0003800000 */
[----:B------:R-:W-:Y:S02]  /*0520*/  ISETP.GE.AND P0, PT, R11, RZ, PT ;  /* 0x000000ff0b00720c */ /* 0x000fe40003f06270 */
[----:B------:R-:W-:-:S11]  /*0530*/  ISETP.GE.AND P1, PT, R12, RZ, PT ;  /* 0x000000ff0c00720c */ /* 0x000fd60003f26270 */
[----:B------:R-:W-:Y:S01]  /*0540*/  @P0 MOV R10, RZ ;  /* 0x000000ff000a0202 */ /* 0x000fe20000000f00 */
[----:B------:R-:W-:Y:S02]  /*0550*/  @!P0 IMAD.MOV.U32 R10, RZ, RZ, -0x40 ;  /* 0xffffffc0ff0a8424 */ /* 0x000fe400078e00ff */
[----:B------:R-:W-:Y:S01]  /*0560*/  @!P0 FFMA R8, R0, 1.84467440737095516160e+19, RZ ;  /* 0x5f80000000088823 */ /* 0x000fe200000000ff */
[----:B------:R-:W-:Y:S01]  /*0570*/  @!P1 FFMA R9, R3, 1.84467440737095516160e+19, RZ ;  /* 0x5f80000003099823 */ /* 0x000fe200000000ff */
[----:B------:R-:W-:-:S07]  /*0580*/  @!P1 VIADD R10, R10, 0x40 ;  /* 0x000000400a0a9836 */ /* 0x000fce0000000000 */
.L_x_4:
[----:B------:R-:W-:Y:S01]  /*0590*/  LEA R0, R7, 0xc0800000, 0x17 ;  /* 0xc080000007007811 */ /* 0x000fe200078eb8ff */
[----:B------:R-:W-:Y:S01]  /*05a0*/  VIADD R6, R6, 0xffffff81 ;  /* 0xffffff8106067836 */ /* 0x000fe20000000000 */
[----:B------:R-:W-:Y:S03]  /*05b0*/  BSSY.RECONVERGENT B2, `(.L_x_9) ;  /* 0x0000035000027945 */ /* 0x000fe60003800200 */
[----:B------:R-:W-:Y:S01]  /*05c0*/  IMAD.IADD R9, R9, 0x1, -R0 ;  /* 0x0000000109097824 */ /* 0x000fe200078e0a00 */
[C---:B------:R-:W-:Y:S01]  /*05d0*/  IADD3 R7, PT, PT, R6.reuse, 0x7f, -R7 ;  /* 0x0000007f06077810 */ /* 0x040fe20007ffe807 */
[----:B------:R-:W-:Y:S02]  /*05e0*/  IMAD R0, R6, -0x800000, R8 ;  /* 0xff80000006007824 */ /* 0x000fe400078e0208 */
[----:B------:R-:W0:Y:S01]  /*05f0*/  MUFU.RCP R3, R9 ;  /* 0x0000000900037308 */ /* 0x000e220000001000 */
[----:B------:R-:W-:Y:S01]  /*0600*/  FADD.FTZ R11, -R9, -RZ ;  /* 0x800000ff090b7221 */ /* 0x000fe20000010100 */
[----:B------:R-:W-:-:S03]  /*0610*/  IMAD.IADD R7, R7, 0x1, R10 ;  /* 0x0000000107077824 */ /* 0x000fc600078e020a */
[----:B0-----:R-:W-:-:S04]  /*0620*/  FFMA R12, R3, R11, 1 ;  /* 0x3f800000030c7423 */ /* 0x001fc8000000000b */
[----:B------:R-:W-:-:S04]  /*0630*/  FFMA R12, R3, R12, R3 ;  /* 0x0000000c030c7223 */ /* 0x000fc80000000003 */
[----:B------:R-:W-:-:S04]  /*0640*/  FFMA R3, R0, R12, RZ ;  /* 0x0000000c00037223 */ /* 0x000fc800000000ff */
[----:B------:R-:W-:-:S04]  /*0650*/  FFMA R8, R11, R3, R0 ;  /* 0x000000030b087223 */ /* 0x000fc80000000000 */
[----:B------:R-:W-:-:S04]  /*0660*/  FFMA R13, R12, R8, R3 ;  /* 0x000000080c0d7223 */ /* 0x000fc80000000003 */
[----:B------:R-:W-:-:S04]  /*0670*/  FFMA R8, R11, R13, R0 ;  /* 0x0000000d0b087223 */ /* 0x000fc80000000000 */
[----:B------:R-:W-:-:S05]  /*0680*/  FFMA R0, R12, R8, R13 ;  /* 0x000000080c007223 */ /* 0x000fca000000000d */
[----:B------:R-:W-:-:S04]  /*0690*/  SHF.R.U32.HI R3, RZ, 0x17, R0 ;  /* 0x00000017ff037819 */ /* 0x000fc80000011600 */
[----:B------:R-:W-:-:S05]  /*06a0*/  LOP3.LUT R3, R3, 0xff, RZ, 0xc0, !PT ;  /* 0x000000ff03037812 */ /* 0x000fca00078ec0ff */
[----:B------:R-:W-:-:S05]  /*06b0*/  IMAD.IADD R9, R3, 0x1, R7 ;  /* 0x0000000103097824 */ /* 0x000fca00078e0207 */
[----:B------:R-:W-:-:S04]  /*06c0*/  IADD3 R3, PT, PT, R9, -0x1, RZ ;  /* 0xffffffff09037810 */ /* 0x000fc80007ffe0ff */
[----:B------:R-:W-:-:S13]  /*06d0*/  ISETP.GE.U32.AND P0, PT, R3, 0xfe, PT ;  /* 0x000000fe0300780c */ /* 0x000fda0003f06070 */
[----:B------:R-:W-:Y:S05]  /*06e0*/  @!P0 BRA `(.L_x_10) ;  /* 0x0000000000808947 */ /* 0x000fea0003800000 */
[----:B------:R-:W-:-:S13]  /*06f0*/  ISETP.GT.AND P0, PT, R9, 0xfe, PT ;  /* 0x000000fe0900780c */ /* 0x000fda0003f04270 */
[----:B------:R-:W-:Y:S05]  /*0700*/  @P0 BRA `(.L_x_11) ;  /* 0x00000000006c0947 */ /* 0x000fea0003800000 */
[----:B------:R-:W-:-:S13]  /*0710*/  ISETP.GE.AND P0, PT, R9, 0x1, PT ;  /* 0x000000010900780c */ /* 0x000fda0003f06270 */
[----:B------:R-:W-:Y:S05]  /*0720*/  @P0 BRA `(.L_x_12) ;  /* 0x0000000000740947 */ /* 0x000fea0003800000 */
[----:B------:R-:W-:Y:S02]  /*0730*/  ISETP.GE.AND P0, PT, R9, -0x18, PT ;  /* 0xffffffe80900780c */ /* 0x000fe40003f06270 */
[----:B------:R-:W-:-:S11]  /*0740*/  LOP3.LUT R0, R0, 0x80000000, RZ, 0xc0, !PT ;  /* 0x8000000000007812 */ /* 0x000fd600078ec0ff */
[----:B------:R-:W-:Y:S05]  /*0750*/  @!P0 BRA `(.L_x_12) ;  /* 0x0000000000688947 */ /* 0x000fea0003800000 */
[CCC-:B------:R-:W-:Y:S01]  /*0760*/  FFMA.RZ R3, R12.reuse, R8.reuse, R13.reuse ;  /* 0x000000080c037223 */ /* 0x1c0fe2000000c00d */
[CCC-:B------:R-:W-:Y:S01]  /*0770*/  FFMA.RM R6, R12.reuse, R8.reuse, R13.reuse ;  /* 0x000000080c067223 */ /* 0x1c0fe2000000400d */
[C---:B------:R-:W-:Y:S02]  /*0780*/  ISETP.NE.AND P2, PT, R9.reuse, RZ, PT ;  /* 0x000000ff0900720c */ /* 0x040fe40003f45270 */
[----:B------:R-:W-:Y:S02]  /*0790*/  ISETP.NE.AND P1, PT, R9, RZ, PT ;  /* 0x000000ff0900720c */ /* 0x000fe40003f25270 */
[----:B------:R-:W-:Y:S01]  /*07a0*/  LOP3.LUT R7, R3, 0x7fffff, RZ, 0xc0, !PT ;  /* 0x007fffff03077812 */ /* 0x000fe200078ec0ff */
[----:B------:R-:W-:Y:S01]  /*07b0*/  FFMA.RP R3, R12, R8, R13 ;  /* 0x000000080c037223 */ /* 0x000fe2000000800d */
[----:B------:R-:W-:Y:S02]  /*07c0*/  VIADD R8, R9, 0x20 ;  /* 0x0000002009087836 */ /* 0x000fe40000000000 */
[----:B------:R-:W-:Y:S01]  /*07d0*/  LOP3.LUT R7, R7, 0x800000, RZ, 0xfc, !PT ;  /* 0x0080000007077812 */ /* 0x000fe200078efcff */
[----:B------:R-:W-:Y:S01]  /*07e0*/  IMAD.MOV R9, RZ, RZ, -R9 ;  /* 0x000000ffff097224 */ /* 0x000fe200078e0a09 */
[----:B------:R-:W-:-:S02]  /*07f0*/  FSETP.NEU.FTZ.AND P0, PT, R3, R6, PT ;  /* 0x000000060300720b */ /* 0x000fc40003f1d000 */
[----:B------:R-:W-:Y:S02]  /*0800*/  SHF.L.U32 R8, R7, R8, RZ ;  /* 0x0000000807087219 */ /* 0x000fe400000006ff */
[----:B------:R-:W-:Y:S02]  /*0810*/  SEL R6, R9, RZ, P2 ;  /* 0x000000ff09067207 */ /* 0x000fe40001000000 */
[----:B------:R-:W-:Y:S02]  /*0820*/  ISETP.NE.AND P1, PT, R8, RZ, P1 ;  /* 0x000000ff0800720c */ /* 0x000fe40000f25270 */
[----:B------:R-:W-:Y:S02]  /*0830*/  SHF.R.U32.HI R6, RZ, R6, R7 ;  /* 0x00000006ff067219 */ /* 0x000fe40000011607 */
[----:B------:R-:W-:Y:S02]  /*0840*/  PLOP3.LUT P0, PT, P0, P1, PT, 0xf8, 0x8f ;  /* 0x00000000008f781c */ /* 0x000fe40000703f70 */
[----:B------:R-:W-:-:S02]  /*0850*/  SHF.R.U32.HI R8, RZ, 0x1, R6 ;  /* 0x00000001ff087819 */ /* 0x000fc40000011606 */
[----:B------:R-:W-:-:S04]  /*0860*/  SEL R3, RZ, 0x1, !P0 ;  /* 0x00000001ff037807 */ /* 0x000fc80004000000 */
[----:B------:R-:W-:-:S04]  /*0870*/  LOP3.LUT R3, R3, 0x1, R8, 0xf8, !PT ;  /* 0x0000000103037812 */ /* 0x000fc800078ef808 */
[----:B------:R-:W-:-:S05]  /*0880*/  LOP3.LUT R3, R3, R6, RZ, 0xc0, !PT ;  /* 0x0000000603037212 */ /* 0x000fca00078ec0ff */
[----:B------:R-:W-:-:S05]  /*0890*/  IMAD.IADD R3, R8, 0x1, R3 ;  /* 0x0000000108037824 */ /* 0x000fca00078e0203 */
[----:B------:R-:W-:Y:S01]  /*08a0*/  LOP3.LUT R0, R3, R0, RZ, 0xfc, !PT ;  /* 0x0000000003007212 */ /* 0x000fe200078efcff */
[----:B------:R-:W-:Y:S06]  /*08b0*/  BRA `(.L_x_12) ;  /* 0x0000000000107947 */ /* 0x000fec0003800000 */
.L_x_11:
[----:B------:R-:W-:-:S04]  /*08c0*/  LOP3.LUT R0, R0, 0x80000000, RZ, 0xc0, !PT ;  /* 0x8000000000007812 */ /* 0x000fc800078ec0ff */
[----:B------:R-:W-:Y:S01]  /*08d0*/  LOP3.LUT R0, R0, 0x7f800000, RZ, 0xfc, !PT ;  /* 0x7f80000000007812 */ /* 0x000fe200078efcff */
[----:B------:R-:W-:Y:S06]  /*08e0*/  BRA `(.L_x_12) ;  /* 0x0000000000047947 */ /* 0x000fec0003800000 */
.L_x_10:
[----:B------:R-:W-:-:S07]  /*08f0*/  IMAD R0, R7, 0x800000, R0 ;  /* 0x0080000007007824 */ /* 0x000fce00078e0200 */
.L_x_12:
[----:B------:R-:W-:Y:S05]  /*0900*/  BSYNC.RECONVERGENT B2 ;  /* 0x0000000000027941 */ /* 0x000fea0003800200 */
.L_x_9:
[----:B------:R-:W-:Y:S05]  /*0910*/  BRA `(.L_x_13) ;  /* 0x0000000000207947 */ /* 0x000fea0003800000 */
.L_x_8:
[----:B------:R-:W-:-:S04]  /*0920*/  LOP3.LUT R0, R9, 0x80000000, R8, 0x48, !PT ;  /* 0x8000000009007812 */ /* 0x000fc800078e4808 */
[----:B------:R-:W-:Y:S01]  /*0930*/  LOP3.LUT R0, R0, 0x7f800000, RZ, 0xfc, !PT ;  /* 0x7f80000000007812 */ /* 0x000fe200078efcff */
[----:B------:R-:W-:Y:S06]  /*0940*/  BRA `(.L_x_13) ;  /* 0x0000000000147947 */ /* 0x000fec0003800000 */
.L_x_7:
[----:B------:R-:W-:Y:S01]  /*0950*/  LOP3.LUT R0, R9, 0x80000000, R8, 0x48, !PT ;  /* 0x8000000009007812 */ /* 0x000fe200078e4808 */
[----:B------:R-:W-:Y:S06]  /*0960*/  BRA `(.L_x_13) ;  /* 0x00000000000c7947 */ /* 0x000fec0003800000 */
.L_x_6:
[----:B------:R-:W0:Y:S01]  /*0970*/  MUFU.RSQ R0, -QNAN ;  /* 0xffc0000000007908 */ /* 0x000e220000001400 */
[----:B------:R-:W-:Y:S05]  /*0980*/  BRA `(.L_x_13) ;  /* 0x0000000000047947 */ /* 0x000fea0003800000 */
.L_x_5:
[----:B------:R-:W-:-:S07]  /*0990*/  FADD.FTZ R0, R0, R3 ;  /* 0x0000000300007221 */ /* 0x000fce0000010000 */
.L_x_13:
[----:B------:R-:W-:Y:S05]  /*09a0*/  BSYNC.RECONVERGENT B1 ;  /* 0x0000000000017941 */ /* 0x000fea0003800200 */
.L_x_3:
[----:B------:R-:W-:-:S04]  /*09b0*/  IMAD.MOV.U32 R3, RZ, RZ, 0x0 ;  /* 0x00000000ff037424 */ /* 0x000fc800078e00ff */
[----:B0-----:R-:W-:Y:S05]  /*09c0*/  RET.REL.NODEC R2 `(_Z9normalizePfS_S_jj) ;  /* 0xfffffff4028c7950 */ /* 0x001fea0003c3ffff */
.L_x_14:
        /* <DEDUP_REMOVED lines=11> */
.L_x_15:


//--------------------- .nv.shared.reserved.0     --------------------------
	.section	.nv.shared.reserved.0,"aw",@nobits
	.weak		__nv_reservedSMEM_offset_0_alias
	.size		__nv_reservedSMEM_offset_0_alias, 0, 64
	.other		__nv_reservedSMEM_offset_0_alias,@"STO_CUDA_RESERVED_SHARED STV_DEFAULT"
__nv_reservedSMEM_offset_0_alias:
	.zero		0
	.zero		64


//--------------------- .nv.constant0._Z12findDistancePfS_S_j --------------------------
	.section	.nv.constant0._Z12findDistancePfS_S_j,"a",@progbits
	.sectionflags	@""
	.align	4
.nv.constant0._Z12findDistancePfS_S_j:
	.zero		924


//--------------------- .nv.constant0._Z9normalizePfS_S_jj --------------------------
	.section	.nv.constant0._Z9normalizePfS_S_jj,"a",@progbits
	.sectionflags	@""
	.align	4
.nv.constant0._Z9normalizePfS_S_jj:
	.zero		928


//--------------------- SYMBOLS --------------------------

	.type		.nv.reservedSmem.offset0,@object
	.size		.nv.reservedSmem.offset0,0x4
